//
// Generated by NVIDIA NVVM Compiler
//
// Compiler Build ID: CL-36424714
// Cuda compilation tools, release 13.0, V13.0.88
// Based on NVVM 20.0.0
//

.version 9.0
.target sm_100
.address_size 64

	// .globl	_Z18computeBezierLinesP10BezierLinei

.visible .entry _Z18computeBezierLinesP10BezierLinei(
	.param .u64 .ptr .align 1 _Z18computeBezierLinesP10BezierLinei_param_0,
	.param .u32 _Z18computeBezierLinesP10BezierLinei_param_1
)
{
	.reg .pred 	%p<11>;
	.reg .b16 	%rs<4>;
	.reg .b32 	%r<49>;
	.reg .b32 	%f<94>;
	.reg .b64 	%rd<23>;

	ld.param.u64 	%rd8, [_Z18computeBezierLinesP10BezierLinei_param_0];
	ld.param.u32 	%r31, [_Z18computeBezierLinesP10BezierLinei_param_1];
	mov.u32 	%r1, %ctaid.x;
	setp.ge.s32 	%p1, %r1, %r31;
	@%p1 bra 	$L__BB0_17;
	cvta.to.global.u64 	%rd1, %rd8;
	mul.wide.u32 	%rd9, %r1, 288;
	add.s64 	%rd2, %rd1, %rd9;
	ld.global.v2.f32 	{%f1, %f2}, [%rd2+8];
	ld.global.v2.f32 	{%f3, %f4}, [%rd2];
	ld.global.v2.f32 	{%f5, %f6}, [%rd2+16];
	add.f32 	%f8, %f3, %f5;
	add.f32 	%f9, %f4, %f6;
	mul.f32 	%f10, %f8, 0f3F000000;
	mul.f32 	%f11, %f9, 0f3F000000;
	sub.f32 	%f12, %f1, %f10;
	sub.f32 	%f13, %f2, %f11;
	mul.f32 	%f14, %f13, %f13;
	fma.rn.f32 	%f15, %f12, %f12, %f14;
	sqrt.rn.f32 	%f16, %f15;
	sub.f32 	%f17, %f5, %f3;
	sub.f32 	%f18, %f6, %f4;
	mul.f32 	%f19, %f18, %f18;
	fma.rn.f32 	%f20, %f17, %f17, %f19;
	sqrt.rn.f32 	%f21, %f20;
	div.rn.f32 	%f22, %f16, %f21;
	mul.f32 	%f23, %f22, 0f41800000;
	cvt.rzi.s32.f32 	%r33, %f23;
	max.s32 	%r34, %r33, 4;
	min.s32 	%r2, %r34, 32;
	st.global.u32 	[%rd2+280], %r2;
	mov.u32 	%r3, %tid.x;
	add.s32 	%r35, %r2, -1;
	cvt.rn.f32.u32 	%f7, %r35;
	mov.u32 	%r4, %ntid.x;
	cvt.u16.u32 	%rs1, %r35;
	cvt.u16.u32 	%rs2, %r4;
	div.u16 	%rs3, %rs1, %rs2;
	cvt.u32.u16 	%r36, %rs3;
	add.s32 	%r5, %r36, 1;
	and.b32  	%r6, %r5, 3;
	setp.lt.u16 	%p2, %rs3, 3;
	mov.b32 	%r46, 0;
	@%p2 bra 	$L__BB0_12;
	add.s64 	%rd3, %rd2, 24;
	shl.b32 	%r7, %r4, 2;
	add.s32 	%r44, %r3, %r4;
	shl.b32 	%r38, %r4, 1;
	add.s32 	%r43, %r3, %r38;
	mad.lo.s32 	%r42, %r4, 3, %r3;
	and.b32  	%r39, %r5, 131068;
	neg.s32 	%r40, %r39;
	mov.b32 	%r46, 0;
	mov.u32 	%r41, %r3;
$L__BB0_3:
	setp.ge.u32 	%p3, %r41, %r2;
	@%p3 bra 	$L__BB0_5;
	cvt.rn.f32.u32 	%f24, %r41;
	div.rn.f32 	%f25, %f24, %f7;
	mov.f32 	%f26, 0f3F800000;
	sub.f32 	%f27, %f26, %f25;
	mul.f32 	%f28, %f27, %f27;
	add.f32 	%f29, %f25, %f25;
	mul.f32 	%f30, %f29, %f27;
	mul.f32 	%f31, %f25, %f25;
	fma.rn.f32 	%f32, %f28, %f3, 0f00000000;
	fma.rn.f32 	%f33, %f28, %f4, 0f00000000;
	fma.rn.f32 	%f34, %f30, %f1, %f32;
	fma.rn.f32 	%f35, %f30, %f2, %f33;
	fma.rn.f32 	%f36, %f31, %f5, %f34;
	fma.rn.f32 	%f37, %f31, %f6, %f35;
	mul.wide.u32 	%rd10, %r41, 8;
	add.s64 	%rd11, %rd3, %rd10;
	st.global.v2.f32 	[%rd11], {%f36, %f37};
$L__BB0_5:
	setp.ge.u32 	%p4, %r44, %r2;
	@%p4 bra 	$L__BB0_7;
	cvt.rn.f32.u32 	%f38, %r44;
	div.rn.f32 	%f39, %f38, %f7;
	mov.f32 	%f40, 0f3F800000;
	sub.f32 	%f41, %f40, %f39;
	mul.f32 	%f42, %f41, %f41;
	add.f32 	%f43, %f39, %f39;
	mul.f32 	%f44, %f43, %f41;
	mul.f32 	%f45, %f39, %f39;
	fma.rn.f32 	%f46, %f42, %f3, 0f00000000;
	fma.rn.f32 	%f47, %f42, %f4, 0f00000000;
	fma.rn.f32 	%f48, %f44, %f1, %f46;
	fma.rn.f32 	%f49, %f44, %f2, %f47;
	fma.rn.f32 	%f50, %f45, %f5, %f48;
	fma.rn.f32 	%f51, %f45, %f6, %f49;
	mul.wide.u32 	%rd12, %r44, 8;
	add.s64 	%rd13, %rd3, %rd12;
	st.global.v2.f32 	[%rd13], {%f50, %f51};
$L__BB0_7:
	setp.ge.u32 	%p5, %r43, %r2;
	@%p5 bra 	$L__BB0_9;
	cvt.rn.f32.u32 	%f52, %r43;
	div.rn.f32 	%f53, %f52, %f7;
	mov.f32 	%f54, 0f3F800000;
	sub.f32 	%f55, %f54, %f53;
	mul.f32 	%f56, %f55, %f55;
	add.f32 	%f57, %f53, %f53;
	mul.f32 	%f58, %f57, %f55;
	mul.f32 	%f59, %f53, %f53;
	fma.rn.f32 	%f60, %f56, %f3, 0f00000000;
	fma.rn.f32 	%f61, %f56, %f4, 0f00000000;
	fma.rn.f32 	%f62, %f58, %f1, %f60;
	fma.rn.f32 	%f63, %f58, %f2, %f61;
	fma.rn.f32 	%f64, %f59, %f5, %f62;
	fma.rn.f32 	%f65, %f59, %f6, %f63;
	mul.wide.u32 	%rd14, %r43, 8;
	add.s64 	%rd15, %rd3, %rd14;
	st.global.v2.f32 	[%rd15], {%f64, %f65};
$L__BB0_9:
	setp.ge.u32 	%p6, %r42, %r2;
	@%p6 bra 	$L__BB0_11;
	cvt.rn.f32.u32 	%f66, %r42;
	div.rn.f32 	%f67, %f66, %f7;
	mov.f32 	%f68, 0f3F800000;
	sub.f32 	%f69, %f68, %f67;
	mul.f32 	%f70, %f69, %f69;
	add.f32 	%f71, %f67, %f67;
	mul.f32 	%f72, %f71, %f69;
	mul.f32 	%f73, %f67, %f67;
	fma.rn.f32 	%f74, %f70, %f3, 0f00000000;
	fma.rn.f32 	%f75, %f70, %f4, 0f00000000;
	fma.rn.f32 	%f76, %f72, %f1, %f74;
	fma.rn.f32 	%f77, %f72, %f2, %f75;
	fma.rn.f32 	%f78, %f73, %f5, %f76;
	fma.rn.f32 	%f79, %f73, %f6, %f77;
	mul.wide.u32 	%rd16, %r42, 8;
	add.s64 	%rd17, %rd3, %rd16;
	st.global.v2.f32 	[%rd17], {%f78, %f79};
$L__BB0_11:
	add.s32 	%r46, %r46, %r7;
	add.s32 	%r44, %r44, %r7;
	add.s32 	%r43, %r43, %r7;
	add.s32 	%r42, %r42, %r7;
	add.s32 	%r41, %r41, %r7;
	add.s32 	%r40, %r40, 4;
	setp.ne.s32 	%p7, %r40, 0;
	@%p7 bra 	$L__BB0_3;
$L__BB0_12:
	setp.eq.s32 	%p8, %r6, 0;
	@%p8 bra 	$L__BB0_17;
	add.s32 	%r48, %r3, %r46;
	mul.wide.u32 	%rd19, %r48, 8;
	add.s64 	%rd20, %rd9, %rd19;
	add.s64 	%rd21, %rd20, %rd1;
	add.s64 	%rd22, %rd21, 24;
	mul.wide.u32 	%rd5, %r4, 8;
	neg.s32 	%r47, %r6;
$L__BB0_14:
	.pragma "nounroll";
	setp.ge.u32 	%p9, %r48, %r2;
	@%p9 bra 	$L__BB0_16;
	cvt.rn.f32.u32 	%f80, %r48;
	div.rn.f32 	%f81, %f80, %f7;
	mov.f32 	%f82, 0f3F800000;
	sub.f32 	%f83, %f82, %f81;
	mul.f32 	%f84, %f83, %f83;
	add.f32 	%f85, %f81, %f81;
	mul.f32 	%f86, %f85, %f83;
	mul.f32 	%f87, %f81, %f81;
	fma.rn.f32 	%f88, %f84, %f3, 0f00000000;
	fma.rn.f32 	%f89, %f84, %f4, 0f00000000;
	fma.rn.f32 	%f90, %f86, %f1, %f88;
	fma.rn.f32 	%f91, %f86, %f2, %f89;
	fma.rn.f32 	%f92, %f87, %f5, %f90;
	fma.rn.f32 	%f93, %f87, %f6, %f91;
	st.global.v2.f32 	[%rd22], {%f92, %f93};
$L__BB0_16:
	add.s64 	%rd22, %rd22, %rd5;
	add.s32 	%r48, %r48, %r4;
	add.s32 	%r47, %r47, 1;
	setp.ne.s32 	%p10, %r47, 0;
	@%p10 bra 	$L__BB0_14;
$L__BB0_17:
	ret;

}


// ===== COMPILED SASS (sm_100) =====

	.target	sm_100

	.elftype	@"ET_EXEC"


//--------------------- .note.nv.tkinfo           --------------------------
	.section	.note.nv.tkinfo,"",@"SHT_NOTE"
	.sectionflags	@"SHF_NOTE_NV_TKINFO"
	.tkinfo
        /*0018*/ 	.word	0x00000002
        /*0030*/ 	.string	""
        /*0030*/ 	.string	"ptxas"
        /*0030*/ 	.string	"Cuda compilation tools, release 13.0, V13.0.88"
        /*0030*/ 	.string	"Build cuda_13.0.r13.0/compiler.36424714_0"
        /*0030*/ 	.string	"-arch sm_100 -m 64 "



//--------------------- .note.nv.cuinfo           --------------------------
	.section	.note.nv.cuinfo,"",@"SHT_NOTE"
	.sectionflags	@"SHF_NOTE_NV_CUINFO"
        /*0018*/ 	.short	0x0002
        /*001a*/ 	.short	0x0064
        /*001c*/ 	.short	0x0082
	.zero		2


//--------------------- .nv.info                  --------------------------
	.section	.nv.info,"",@"SHT_CUDA_INFO"
	.align	4


	//----- nvinfo : EIATTR_REGCOUNT
	.align		4
        /*0000*/ 	.byte	0x04, 0x2f
        /*0002*/ 	.short	(.L_1 - .L_0)
	.align		4
.L_0:
        /*0004*/ 	.word	index@(_Z18computeBezierLinesP10BezierLinei)
        /*0008*/ 	.word	0x00000020


	//----- nvinfo : EIATTR_FRAME_SIZE
	.align		4
.L_1:
        /*000c*/ 	.byte	0x04, 0x11
        /*000e*/ 	.short	(.L_3 - .L_2)
	.align		4
.L_2:
        /*0010*/ 	.word	index@($__internal_2_$__cuda_sm3x_div_rn_noftz_f32_slowpath)
        /*0014*/ 	.word	0x00000000


	//----- nvinfo : EIATTR_FRAME_SIZE
	.align		4
.L_3:
        /*0018*/ 	.byte	0x04, 0x11
        /*001a*/ 	.short	(.L_5 - .L_4)
	.align		4
.L_4:
        /*001c*/ 	.word	index@($__internal_1_$__cuda_sm20_sqrt_rn_f32_slowpath)
        /*0020*/ 	.word	0x00000000


	//----- nvinfo : EIATTR_FRAME_SIZE
	.align		4
.L_5:
        /*0024*/ 	.byte	0x04, 0x11
        /*0026*/ 	.short	(.L_7 - .L_6)
	.align		4
.L_6:
        /*0028*/ 	.word	index@($__internal_0_$__cuda_sm20_div_u16)
        /*002c*/ 	.word	0x00000000


	//----- nvinfo : EIATTR_FRAME_SIZE
	.align		4
.L_7:
        /*0030*/ 	.byte	0x04, 0x11
        /*0032*/ 	.short	(.L_9 - .L_8)
	.align		4
.L_8:
        /*0034*/ 	.word	index@(_Z18computeBezierLinesP10BezierLinei)
        /*0038*/ 	.word	0x00000000


	//----- nvinfo : EIATTR_MIN_STACK_SIZE
	.align		4
.L_9:
        /*003c*/ 	.byte	0x04, 0x12
        /*003e*/ 	.short	(.L_11 - .L_10)
	.align		4
.L_10:
        /*0040*/ 	.word	index@(_Z18computeBezierLinesP10BezierLinei)
        /*0044*/ 	.word	0x00000000
.L_11:


//--------------------- .nv.compat                --------------------------
	.section	.nv.compat,"",@"SHT_CUDA_COMPAT_INFO"
	.align	4
        /*0000*/ 	.byte	0x02, 0x09, 0x00, 0x00, 0x02, 0x02, 0x01, 0x00, 0x02, 0x05, 0x05, 0x00, 0x03, 0x07, 0x01, 0x01
        /*0010*/ 	.byte	0x02, 0x03, 0x00, 0x00, 0x02, 0x06, 0x01, 0x00, 0x04, 0x0b, 0x08, 0x00, 0x01, 0x00, 0x00, 0x00
        /*0020*/ 	.byte	0x00, 0x00, 0x00, 0x00


//--------------------- .nv.info._Z18computeBezierLinesP10BezierLinei --------------------------
	.section	.nv.info._Z18computeBezierLinesP10BezierLinei,"",@"SHT_CUDA_INFO"
	.sectionflags	@""
	.align	4


	//----- nvinfo : EIATTR_CUDA_API_VERSION
	.align		4
        /*0000*/ 	.byte	0x04, 0x37
        /*0002*/ 	.short	(.L_13 - .L_12)
.L_12:
        /*0004*/ 	.word	0x00000082


	//----- nvinfo : EIATTR_KPARAM_INFO
	.align		4
.L_13:
        /*0008*/ 	.byte	0x04, 0x17
        /*000a*/ 	.short	(.L_15 - .L_14)
.L_14:
        /*000c*/ 	.word	0x00000000
        /*0010*/ 	.short	0x0001
        /*0012*/ 	.short	0x0008
        /*0014*/ 	.byte	0x00, 0xf0, 0x11, 0x00


	//----- nvinfo : EIATTR_KPARAM_INFO
	.align		4
.L_15:
        /*0018*/ 	.byte	0x04, 0x17
        /*001a*/ 	.short	(.L_17 - .L_16)
.L_16:
        /*001c*/ 	.word	0x00000000
        /*0020*/ 	.short	0x0000
        /*0022*/ 	.short	0x0000
        /*0024*/ 	.byte	0x00, 0xf5, 0x21, 0x00


	//----- nvinfo : EIATTR_SPARSE_MMA_MASK
	.align		4
.L_17:
        /*0028*/ 	.byte	0x03, 0x50
        /*002a*/ 	.short	0x0000


	//----- nvinfo : EIATTR_MAXREG_COUNT
	.align		4
        /*002c*/ 	.byte	0x03, 0x1b
        /*002e*/ 	.short	0x00ff


	//----- nvinfo : EIATTR_MERCURY_ISA_VERSION
	.align		4
        /*0030*/ 	.byte	0x03, 0x5f
        /*0032*/ 	.short	0x0101


	//----- nvinfo : EIATTR_VRC_CTA_INIT_COUNT
	.align		4
        /*0034*/ 	.byte	0x02, 0x4a
	.zero		1
	.zero		1


	//----- nvinfo : EIATTR_EXIT_INSTR_OFFSETS
	.align		4
        /*0038*/ 	.byte	0x04, 0x1c
        /*003a*/ 	.short	(.L_19 - .L_18)


	//   ....[0]....
.L_18:
        /*003c*/ 	.word	0x00000040


	//   ....[1]....
        /*0040*/ 	.word	0x00000ea0


	//   ....[2]....
        /*0044*/ 	.word	0x00001160


	//----- nvinfo : EIATTR_CRS_STACK_SIZE
	.align		4
.L_19:
        /*0048*/ 	.byte	0x04, 0x1e
        /*004a*/ 	.short	(.L_21 - .L_20)
.L_20:
        /*004c*/ 	.word	0x00000000


	//----- nvinfo : EIATTR_CBANK_PARAM_SIZE
	.align		4
.L_21:
        /*0050*/ 	.byte	0x03, 0x19
        /*0052*/ 	.short	0x000c


	//----- nvinfo : EIATTR_PARAM_CBANK
	.align		4
        /*0054*/ 	.byte	0x04, 0x0a
        /*0056*/ 	.short	(.L_23 - .L_22)
	.align		4
.L_22:
        /*0058*/ 	.word	index@(.nv.constant0._Z18computeBezierLinesP10BezierLinei)
        /*005c*/ 	.short	0x0380
        /*005e*/ 	.short	0x000c


	//----- nvinfo : EIATTR_SW_WAR
	.align		4
.L_23:
        /*0060*/ 	.byte	0x04, 0x36
        /*0062*/ 	.short	(.L_25 - .L_24)
.L_24:
        /*0064*/ 	.word	0x00000008
.L_25:


//--------------------- .nv.callgraph             --------------------------
	.section	.nv.callgraph,"",@"SHT_CUDA_CALLGRAPH"
	.align	4
	.sectionentsize	8
	.align		4
        /*0000*/ 	.word	0x00000000
	.align		4
        /*0004*/ 	.word	0xffffffff
	.align		4
        /*0008*/ 	.word	0x00000000
	.align		4
        /*000c*/ 	.word	0xfffffffe
	.align		4
        /*0010*/ 	.word	0x00000000
	.align		4
        /*0014*/ 	.word	0xfffffffd
	.align		4
        /*0018*/ 	.word	0x00000000
	.align		4
        /*001c*/ 	.word	0xfffffffc


//--------------------- .text._Z18computeBezierLinesP10BezierLinei --------------------------
	.section	.text._Z18computeBezierLinesP10BezierLinei,"ax",@progbits
	.align	128
        .global         _Z18computeBezierLinesP10BezierLinei
        .type           _Z18computeBezierLinesP10BezierLinei,@function
        .size           _Z18computeBezierLinesP10BezierLinei,(.L_x_44 - _Z18computeBezierLinesP10BezierLinei)
        .other          _Z18computeBezierLinesP10BezierLinei,@"STO_CUDA_ENTRY STV_DEFAULT"
_Z18computeBezierLinesP10BezierLinei:
.text._Z18computeBezierLinesP10BezierLinei:
[----:B------:R-:W-:Y:S01]  /*0000*/  LDC R1, c[0x0][0x37c] ;  /* 0x0000df00ff017b82 */ /* 0x000fe20000000800 */
[----:B------:R-:W0:Y:S01]  /*0010*/  S2R R14, SR_CTAID.X ;  /* 0x00000000000e7919 */ /* 0x000e220000002500 */
[----:B------:R-:W0:Y:S02]  /*0020*/  LDCU UR4, c[0x0][0x388] ;  /* 0x00007100ff0477ac */ /* 0x000e240008000800 */
[----:B0-----:R-:W-:-:S13]  /*0030*/  ISETP.GE.AND P0, PT, R14, UR4, PT ;  /* 0x000000040e007c0c */ /* 0x001fda000bf06270 */
[----:B------:R-:W-:Y:S05]  /*0040*/  @P0 EXIT ;  /* 0x000000000000094d */ /* 0x000fea0003800000 */
[----:B------:R-:W0:Y:S01]  /*0050*/  LDCU.64 UR4, c[0x0][0x380] ;  /* 0x00007000ff0477ac */ /* 0x000e220008000a00 */
[----:B------:R-:W-:Y:S01]  /*0060*/  IMAD.WIDE.U32 R14, R14, 0x120, RZ ;  /* 0x000001200e0e7825 */ /* 0x000fe200078e00ff */
[----:B------:R-:W1:Y:S02]  /*0070*/  LDCU.64 UR10, c[0x0][0x358] ;  /* 0x00006b00ff0a77ac */ /* 0x000e640008000a00 */
[----:B0-----:R-:W-:-:S04]  /*0080*/  IADD3 R16, P0, PT, R14, UR4, RZ ;  /* 0x000000040e107c10 */ /* 0x001fc8000ff1e0ff */
[----:B------:R-:W-:-:S05]  /*0090*/  IADD3.X R17, PT, PT, R15, UR5, RZ, P0, !PT ;  /* 0x000000050f117c10 */ /* 0x000fca00087fe4ff */
[----:B-1----:R-:W2:Y:S04]  /*00a0*/  LDG.E.64 R6, desc[UR10][R16.64+0x10] ;  /* 0x0000100a10067981 */ /* 0x002ea8000c1e1b00 */
[----:B------:R-:W3:Y:S04]  /*00b0*/  LDG.E.64 R4, desc[UR10][R16.64+0x8] ;  /* 0x0000080a10047981 */ /* 0x000ee8000c1e1b00 */
[----:B------:R-:W4:Y:S01]  /*00c0*/  LDG.E.64 R2, desc[UR10][R16.64] ;  /* 0x0000000a10027981 */ /* 0x000f22000c1e1b00 */
[----:B--2---:R-:W-:Y:S01]  /*00d0*/  R2UR UR7, R7 ;  /* 0x00000000070772ca */ /* 0x004fe200000e0000 */
[----:B------:R-:W-:Y:S01]  /*00e0*/  HFMA2 R7, -RZ, RZ, 1.75, 0 ;  /* 0x3f000000ff077431 */ /* 0x000fe200000001ff */
[----:B------:R-:W-:-:S02]  /*00f0*/  R2UR UR6, R6 ;  /* 0x00000000060672ca */ /* 0x000fc400000e0000 */
[----:B---3--:R-:W-:Y:S02]  /*0100*/  R2UR UR5, R5 ;  /* 0x00000000050572ca */ /* 0x008fe400000e0000 */
[----:B------:R-:W-:Y:S02]  /*0110*/  R2UR UR4, R4 ;  /* 0x00000000040472ca */ /* 0x000fe400000e0000 */
[----:B------:R-:W-:-:S05]  /*0120*/  MOV R5, 0x3f000000 ;  /* 0x3f00000000057802 */ /* 0x000fca0000000f00 */
[----:B----4-:R-:W-:Y:S02]  /*0130*/  FADD R4, R3, UR7 ;  /* 0x0000000703047e21 */ /* 0x010fe40008000000 */
[----:B------:R-:W-:Y:S02]  /*0140*/  FADD R0, R2, UR6 ;  /* 0x0000000602007e21 */ /* 0x000fe40008000000 */
[----:B------:R-:W-:Y:S02]  /*0150*/  FFMA R4, R4, -R7, UR5 ;  /* 0x0000000504047e23 */ /* 0x000fe40008000807 */
[----:B------:R-:W-:Y:S02]  /*0160*/  FFMA R0, R0, -R5, UR4 ;  /* 0x0000000400007e23 */ /* 0x000fe40008000805 */
[----:B------:R-:W-:-:S04]  /*0170*/  FMUL R5, R4, R4 ;  /* 0x0000000404057220 */ /* 0x000fc80000400000 */
[----:B------:R-:W-:-:S04]  /*0180*/  FFMA R0, R0, R0, R5 ;  /* 0x0000000000007223 */ /* 0x000fc80000000005 */
[----:B------:R0:W1:Y:S01]  /*0190*/  MUFU.RSQ R5, R0 ;  /* 0x0000000000057308 */ /* 0x0000620000001400 */
[----:B------:R-:W-:-:S04]  /*01a0*/  IADD3 R4, PT, PT, R0, -0xd000000, RZ ;  /* 0xf300000000047810 */ /* 0x000fc80007ffe0ff */
[----:B------:R-:W-:-:S13]  /*01b0*/  ISETP.GT.U32.AND P0, PT, R4, 0x727fffff, PT ;  /* 0x727fffff0400780c */ /* 0x000fda0003f04070 */
[----:B01----:R-:W-:Y:S05]  /*01c0*/  @!P0 BRA `(.L_x_0) ;  /* 0x0000000000108947 */ /* 0x003fea0003800000 */
[----:B------:R-:W-:-:S07]  /*01d0*/  MOV R6, 0x1f0 ;  /* 0x000001f000067802 */ /* 0x000fce0000000f00 */
[----:B------:R-:W-:Y:S05]  /*01e0*/  CALL.REL.NOINC `($__internal_1_$__cuda_sm20_sqrt_rn_f32_slowpath) ;  /* 0x0000001000307944 */ /* 0x000fea0003c00000 */
[----:B------:R-:W-:Y:S01]  /*01f0*/  IMAD.MOV.U32 R5, RZ, RZ, R4 ;  /* 0x000000ffff057224 */ /* 0x000fe200078e0004 */
[----:B------:R-:W-:Y:S06]  /*0200*/  BRA `(.L_x_1) ;  /* 0x0000000000107947 */ /* 0x000fec0003800000 */
.L_x_0:
[----:B------:R-:W-:Y:S01]  /*0210*/  FMUL.FTZ R7, R0, R5 ;  /* 0x0000000500077220 */ /* 0x000fe20000410000 */
[----:B------:R-:W-:-:S03]  /*0220*/  FMUL.FTZ R5, R5, 0.5 ;  /* 0x3f00000005057820 */ /* 0x000fc60000410000 */
[----:B------:R-:W-:-:S04]  /*0230*/  FFMA R0, -R7, R7, R0 ;  /* 0x0000000707007223 */ /* 0x000fc80000000100 */
[----:B------:R-:W-:-:S07]  /*0240*/  FFMA R5, R0, R5, R7 ;  /* 0x0000000500057223 */ /* 0x000fce0000000007 */
.L_x_1:
[----:B------:R-:W-:Y:S01]  /*0250*/  FADD R4, -R3, UR7 ;  /* 0x0000000703047e21 */ /* 0x000fe20008000100 */
[----:B------:R-:W-:-:S03]  /*0260*/  FADD R0, -R2, UR6 ;  /* 0x0000000602007e21 */ /* 0x000fc60008000100 */
        /* <DEDUP_REMOVED lines=8> */
[----:B------:R-:W-:Y:S05]  /*02f0*/  BRA `(.L_x_3) ;  /* 0x0000000000107947 */ /* 0x000fea0003800000 */
.L_x_2:
[----:B------:R-:W-:Y:S01]  /*0300*/  FMUL.FTZ R9, R0, R7 ;  /* 0x0000000700097220 */ /* 0x000fe20000410000 */
[----:B------:R-:W-:-:S03]  /*0310*/  FMUL.FTZ R4, R7, 0.5 ;  /* 0x3f00000007047820 */ /* 0x000fc60000410000 */
[----:B------:R-:W-:-:S04]  /*0320*/  FFMA R0, -R9, R9, R0 ;  /* 0x0000000909007223 */ /* 0x000fc80000000100 */
[----:B------:R-:W-:-:S07]  /*0330*/  FFMA R4, R0, R4, R9 ;  /* 0x0000000400047223 */ /* 0x000fce0000000009 */
.L_x_3:
[----:B------:R-:W0:Y:S08]  /*0340*/  MUFU.RCP R7, R4 ;  /* 0x0000000400077308 */ /* 0x000e300000001000 */
[----:B------:R-:W1:Y:S01]  /*0350*/  FCHK P0, R5, R4 ;  /* 0x0000000405007302 */ /* 0x000e620000000000 */
[----:B0-----:R-:W-:-:S04]  /*0360*/  FFMA R0, R7, -R4, 1 ;  /* 0x3f80000007007423 */ /* 0x001fc80000000804 */
[----:B------:R-:W-:-:S04]  /*0370*/  FFMA R0, R7, R0, R7 ;  /* 0x0000000007007223 */ /* 0x000fc80000000007 */
[----:B------:R-:W-:-:S04]  /*0380*/  FFMA R6, R0, R5, RZ ;  /* 0x0000000500067223 */ /* 0x000fc800000000ff */
[----:B------:R-:W-:-:S04]  /*0390*/  FFMA R7, R6, -R4, R5 ;  /* 0x8000000406077223 */ /* 0x000fc80000000005 */
[----:B------:R-:W-:Y:S01]  /*03a0*/  FFMA R0, R0, R7, R6 ;  /* 0x0000000700007223 */ /* 0x000fe20000000006 */
[----:B-1----:R-:W-:Y:S06]  /*03b0*/  @!P0 BRA `(.L_x_4) ;  /* 0x0000000000108947 */ /* 0x002fec0003800000 */
[----:B------:R-:W-:Y:S02]  /*03c0*/  MOV R0, R5 ;  /* 0x0000000500007202 */ /* 0x000fe40000000f00 */
[----:B------:R-:W-:Y:S02]  /*03d0*/  MOV R5, R4 ;  /* 0x0000000400057202 */ /* 0x000fe40000000f00 */
[----:B------:R-:W-:-:S07]  /*03e0*/  MOV R6, 0x400 ;  /* 0x0000040000067802 */ /* 0x000fce0000000f00 */
[----:B------:R-:W-:Y:S05]  /*03f0*/  CALL.REL.NOINC `($__internal_2_$__cuda_sm3x_div_rn_noftz_f32_slowpath) ;  /* 0x0000001000047944 */ /* 0x000fea0003c00000 */
.L_x_4:
[----:B------:R-:W-:Y:S01]  /*0400*/  FMUL R0, R0, 16 ;  /* 0x4180000000007820 */ /* 0x000fe20000400000 */
[----:B------:R-:W0:Y:S01]  /*0410*/  LDCU UR9, c[0x0][0x360] ;  /* 0x00006c00ff0977ac */ /* 0x000e220008000800 */
[----:B------:R-:W-:-:S04]  /*0420*/  MOV R9, 0x4c0 ;  /* 0x000004c000097802 */ /* 0x000fc80000000f00 */
[----:B------:R-:W1:Y:S01]  /*0430*/  F2I.TRUNC.NTZ R0, R0 ;  /* 0x0000000000007305 */ /* 0x000e62000020f100 */
[----:B0-----:R-:W-:Y:S01]  /*0440*/  ULOP3.LUT UR8, UR9, 0xffff, URZ, 0xc0, !UPT ;  /* 0x0000ffff09087892 */ /* 0x001fe2000f8ec0ff */
[----:B-1----:R-:W-:-:S04]  /*0450*/  VIMNMX R4, PT, PT, R0, 0x4, !PT ;  /* 0x0000000400047848 */ /* 0x002fc80007fe0100 */
[----:B------:R-:W-:-:S05]  /*0460*/  VIMNMX R4, PT, PT, R4, 0x20, PT ;  /* 0x0000002004047848 */ /* 0x000fca0003fe0100 */
[----:B------:R0:W-:Y:S01]  /*0470*/  STG.E desc[UR10][R16.64+0x118], R4 ;  /* 0x0001180410007986 */ /* 0x0001e2000c10190a */
[----:B------:R-:W-:-:S05]  /*0480*/  VIADD R6, R4, 0xffffffff ;  /* 0xffffffff04067836 */ /* 0x000fca0000000000 */
[----:B------:R-:W-:Y:S02]  /*0490*/  I2FP.F32.U32 R5, R6 ;  /* 0x0000000600057245 */ /* 0x000fe40000201000 */
[----:B------:R-:W-:-:S07]  /*04a0*/  LOP3.LUT R10, R6, 0xffff, RZ, 0xc0, !PT ;  /* 0x0000ffff060a7812 */ /* 0x000fce00078ec0ff */
[----:B0-----:R-:W-:Y:S05]  /*04b0*/  CALL.REL.NOINC `($__internal_0_$__cuda_sm20_div_u16) ;  /* 0x0000000c002c7944 */ /* 0x001fea0003c00000 */
[----:B------:R-:W0:Y:S01]  /*04c0*/  S2R R9, SR_TID.X ;  /* 0x0000000000097919 */ /* 0x000e220000002100 */
[----:B------:R-:W-:Y:S01]  /*04d0*/  LOP3.LUT R0, R10, 0xffff, RZ, 0xc0, !PT ;  /* 0x0000ffff0a007812 */ /* 0x000fe200078ec0ff */
[----:B------:R-:W-:Y:S01]  /*04e0*/  BSSY.RECONVERGENT B2, `(.L_x_5) ;  /* 0x000009a000027945 */ /* 0x000fe20003800200 */
[----:B------:R-:W-:Y:S02]  /*04f0*/  HFMA2 R10, -RZ, RZ, 0, 0 ;  /* 0x00000000ff0a7431 */ /* 0x000fe400000001ff */
[C---:B------:R-:W-:Y:S02]  /*0500*/  ISETP.GE.U32.AND P0, PT, R0.reuse, 0x3, PT ;  /* 0x000000030000780c */ /* 0x040fe40003f06070 */
[----:B------:R-:W-:-:S04]  /*0510*/  IADD3 R0, PT, PT, R0, 0x1, RZ ;  /* 0x0000000100007810 */ /* 0x000fc80007ffe0ff */
[----:B------:R-:W-:-:S07]  /*0520*/  LOP3.LUT R11, R0, 0x3, RZ, 0xc0, !PT ;  /* 0x00000003000b7812 */ /* 0x000fce00078ec0ff */
[----:B------:R-:W-:Y:S05]  /*0530*/  @!P0 BRA `(.L_x_6) ;  /* 0x0000000800508947 */ /* 0x000fea0003800000 */
[----:B------:R-:W-:Y:S01]  /*0540*/  IADD3 R16, P0, PT, R16, 0x18, RZ ;  /* 0x0000001810107810 */ /* 0x000fe20007f1e0ff */
[----:B------:R-:W-:Y:S01]  /*0550*/  IMAD.U32 R6, RZ, RZ, UR9 ;  /* 0x00000009ff067e24 */ /* 0x000fe2000f8e00ff */
[----:B------:R-:W-:Y:S02]  /*0560*/  LOP3.LUT R22, R0, 0x1fffc, RZ, 0xc0, !PT ;  /* 0x0001fffc00167812 */ /* 0x000fe400078ec0ff */
[----:B------:R-:W-:Y:S01]  /*0570*/  MOV R0, UR9 ;  /* 0x0000000900007c02 */ /* 0x000fe20008000f00 */
[----:B------:R-:W-:Y:S01]  /*0580*/  IMAD.X R17, RZ, RZ, R17, P0 ;  /* 0x000000ffff117224 */ /* 0x000fe200000e0611 */
[----:B0-----:R-:W-:Y:S01]  /*0590*/  IADD3 R13, PT, PT, R9, UR9, RZ ;  /* 0x00000009090d7c10 */ /* 0x001fe2000fffe0ff */
[----:B------:R-:W-:Y:S01]  /*05a0*/  IMAD R25, R6, 0x3, R9 ;  /* 0x0000000306197824 */ /* 0x000fe200078e0209 */
[----:B------:R-:W-:Y:S02]  /*05b0*/  MOV R10, RZ ;  /* 0x000000ff000a7202 */ /* 0x000fe40000000f00 */
[----:B------:R-:W-:-:S02]  /*05c0*/  MOV R19, R9 ;  /* 0x0000000900137202 */ /* 0x000fc40000000f00 */
[----:B------:R-:W-:Y:S02]  /*05d0*/  IADD3 R22, PT, PT, -R22, RZ, RZ ;  /* 0x000000ff16167210 */ /* 0x000fe40007ffe1ff */
[----:B------:R-:W-:-:S07]  /*05e0*/  LEA R23, R0, R9, 0x1 ;  /* 0x0000000900177211 */ /* 0x000fce00078e08ff */
.L_x_23:
[----:B------:R-:W-:Y:S01]  /*05f0*/  ISETP.GE.U32.AND P0, PT, R19, R4, PT ;  /* 0x000000041300720c */ /* 0x000fe20003f06070 */
[----:B------:R-:W-:-:S12]  /*0600*/  BSSY.RECONVERGENT B3, `(.L_x_7) ;  /* 0x000001d000037945 */ /* 0x000fd80003800200 */
[----:B------:R-:W-:Y:S05]  /*0610*/  @P0 BRA `(.L_x_8) ;  /* 0x00000000006c0947 */ /* 0x000fea0003800000 */
[----:B------:R-:W0:Y:S01]  /*0620*/  MUFU.RCP R6, R5 ;  /* 0x0000000500067308 */ /* 0x000e220000001000 */
[----:B------:R-:W-:Y:S01]  /*0630*/  I2FP.F32.U32 R0, R19 ;  /* 0x0000001300007245 */ /* 0x000fe20000201000 */
[----:B------:R-:W-:Y:S06]  /*0640*/  BSSY.RECONVERGENT B4, `(.L_x_9) ;  /* 0x000000b000047945 */ /* 0x000fec0003800200 */
[----:B------:R-:W1:Y:S01]  /*0650*/  FCHK P0, R0, R5 ;  /* 0x0000000500007302 */ /* 0x000e620000000000 */
[----:B0-----:R-:W-:-:S04]  /*0660*/  FFMA R7, -R5, R6, 1 ;  /* 0x3f80000005077423 */ /* 0x001fc80000000106 */
[----:B------:R-:W-:-:S04]  /*0670*/  FFMA R7, R6, R7, R6 ;  /* 0x0000000706077223 */ /* 0x000fc80000000006 */
[----:B------:R-:W-:-:S04]  /*0680*/  FFMA R6, R0, R7, RZ ;  /* 0x0000000700067223 */ /* 0x000fc800000000ff */
[----:B------:R-:W-:-:S04]  /*0690*/  FFMA R8, -R5, R6, R0 ;  /* 0x0000000605087223 */ /* 0x000fc80000000100 */
[----:B------:R-:W-:Y:S01]  /*06a0*/  FFMA R6, R7, R8, R6 ;  /* 0x0000000807067223 */ /* 0x000fe20000000006 */
[----:B-1----:R-:W-:Y:S06]  /*06b0*/  @!P0 BRA `(.L_x_10) ;  /* 0x00000000000c8947 */ /* 0x002fec0003800000 */
[----:B------:R-:W-:-:S07]  /*06c0*/  MOV R6, 0x6e0 ;  /* 0x000006e000067802 */ /* 0x000fce0000000f00 */
[----:B------:R-:W-:Y:S05]  /*06d0*/  CALL.REL.NOINC `($__internal_2_$__cuda_sm3x_div_rn_noftz_f32_slowpath) ;  /* 0x0000000c004c7944 */ /* 0x000fea0003c00000 */
[----:B------:R-:W-:-:S07]  /*06e0*/  MOV R6, R0 ;  /* 0x0000000000067202 */ /* 0x000fce0000000f00 */
.L_x_10:
[----:B------:R-:W-:Y:S05]  /*06f0*/  BSYNC.RECONVERGENT B4 ;  /* 0x0000000000047941 */ /* 0x000fea0003800200 */
.L_x_9:
[C---:B------:R-:W-:Y:S01]  /*0700*/  FADD R0, -R6.reuse, 1 ;  /* 0x3f80000006007421 */ /* 0x040fe20000000100 */
[----:B------:R-:W-:-:S03]  /*0710*/  FADD R21, R6, R6 ;  /* 0x0000000606157221 */ /* 0x000fc60000000000 */
[C---:B------:R-:W-:Y:S01]  /*0720*/  FMUL R7, R0.reuse, R0 ;  /* 0x0000000000077220 */ /* 0x040fe20000400000 */
[----:B------:R-:W-:-:S03]  /*0730*/  FMUL R21, R0, R21 ;  /* 0x0000001500157220 */ /* 0x000fc60000400000 */
[-C--:B------:R-:W-:Y:S01]  /*0740*/  FFMA R0, R2, R7.reuse, RZ ;  /* 0x0000000702007223 */ /* 0x080fe200000000ff */
[----:B------:R-:W-:Y:S01]  /*0750*/  FFMA R8, R3, R7, RZ ;  /* 0x0000000703087223 */ /* 0x000fe200000000ff */
[----:B------:R-:W-:Y:S02]  /*0760*/  FMUL R7, R6, R6 ;  /* 0x0000000606077220 */ /* 0x000fe40000400000 */
[C---:B------:R-:W-:Y:S01]  /*0770*/  FFMA R0, R21.reuse, UR4, R0 ;  /* 0x0000000415007c23 */ /* 0x040fe20008000000 */
[----:B------:R-:W-:Y:S01]  /*0780*/  FFMA R8, R21, UR5, R8 ;  /* 0x0000000515087c23 */ /* 0x000fe20008000008 */
[----:B------:R-:W-:-:S04]  /*0790*/  IMAD.WIDE.U32 R20, R19, 0x8, R16 ;  /* 0x0000000813147825 */ /* 0x000fc800078e0010 */
[C---:B------:R-:W-:Y:S01]  /*07a0*/  FFMA R6, R7.reuse, UR6, R0 ;  /* 0x0000000607067c23 */ /* 0x040fe20008000000 */
[----:B------:R-:W-:-:S05]  /*07b0*/  FFMA R7, R7, UR7, R8 ;  /* 0x0000000707077c23 */ /* 0x000fca0008000008 */
[----:B------:R0:W-:Y:S02]  /*07c0*/  STG.E.64 desc[UR10][R20.64], R6 ;  /* 0x0000000614007986 */ /* 0x0001e4000c101b0a */
.L_x_8:
[----:B------:R-:W-:Y:S05]  /*07d0*/  BSYNC.RECONVERGENT B3 ;  /* 0x0000000000037941 */ /* 0x000fea0003800200 */
.L_x_7:
        /* <DEDUP_REMOVED lines=13> */
[----:B------:R-:W-:Y:S01]  /*08b0*/  IMAD.MOV.U32 R0, RZ, RZ, R8 ;  /* 0x000000ffff007224 */ /* 0x000fe200078e0008 */
[----:B------:R-:W-:-:S07]  /*08c0*/  MOV R6, 0x8e0 ;  /* 0x000008e000067802 */ /* 0x000fce0000000f00 */
[----:B------:R-:W-:Y:S05]  /*08d0*/  CALL.REL.NOINC `($__internal_2_$__cuda_sm3x_div_rn_noftz_f32_slowpath) ;  /* 0x0000000800cc7944 */ /* 0x000fea0003c00000 */
.L_x_14:
[----:B------:R-:W-:Y:S05]  /*08e0*/  BSYNC.RECONVERGENT B4 ;  /* 0x0000000000047941 */ /* 0x000fea0003800200 */
.L_x_13:
[C---:B------:R-:W-:Y:S01]  /*08f0*/  FADD R6, -R0.reuse, 1 ;  /* 0x3f80000000067421 */ /* 0x040fe20000000100 */
[C---:B------:R-:W-:Y:S01]  /*0900*/  FADD R21, R0.reuse, R0 ;  /* 0x0000000000157221 */ /* 0x040fe20000000000 */
[----:B------:R-:W-:Y:S02]  /*0910*/  FMUL R0, R0, R0 ;  /* 0x0000000000007220 */ /* 0x000fe40000400000 */
[C---:B------:R-:W-:Y:S01]  /*0920*/  FMUL R7, R6.reuse, R6 ;  /* 0x0000000606077220 */ /* 0x040fe20000400000 */
[----:B------:R-:W-:-:S03]  /*0930*/  FMUL R21, R6, R21 ;  /* 0x0000001506157220 */ /* 0x000fc60000400000 */
[-C--:B------:R-:W-:Y:S01]  /*0940*/  FFMA R6, R2, R7.reuse, RZ ;  /* 0x0000000702067223 */ /* 0x080fe200000000ff */
[----:B------:R-:W-:-:S03]  /*0950*/  FFMA R8, R3, R7, RZ ;  /* 0x0000000703087223 */ /* 0x000fc600000000ff */
[C---:B------:R-:W-:Y:S01]  /*0960*/  FFMA R7, R21.reuse, UR4, R6 ;  /* 0x0000000415077c23 */ /* 0x040fe20008000006 */
[----:B------:R-:W-:Y:S01]  /*0970*/  FFMA R27, R21, UR5, R8 ;  /* 0x00000005151b7c23 */ /* 0x000fe20008000008 */
[----:B------:R-:W-:-:S04]  /*0980*/  IMAD.WIDE.U32 R20, R13, 0x8, R16 ;  /* 0x000000080d147825 */ /* 0x000fc800078e0010 */
[C---:B------:R-:W-:Y:S01]  /*0990*/  FFMA R6, R0.reuse, UR6, R7 ;  /* 0x0000000600067c23 */ /* 0x040fe20008000007 */
[----:B------:R-:W-:-:S05]  /*09a0*/  FFMA R7, R0, UR7, R27 ;  /* 0x0000000700077c23 */ /* 0x000fca000800001b */
[----:B------:R1:W-:Y:S02]  /*09b0*/  STG.E.64 desc[UR10][R20.64], R6 ;  /* 0x0000000614007986 */ /* 0x0003e4000c101b0a */
.L_x_12:
[----:B------:R-:W-:Y:S05]  /*09c0*/  BSYNC.RECONVERGENT B3 ;  /* 0x0000000000037941 */ /* 0x000fea0003800200 */
.L_x_11:
[----:B------:R-:W-:Y:S01]  /*09d0*/  ISETP.GE.U32.AND P0, PT, R23, R4, PT ;  /* 0x000000041700720c */ /* 0x000fe20003f06070 */
[----:B------:R-:W-:-:S12]  /*09e0*/  BSSY.RECONVERGENT B3, `(.L_x_15) ;  /* 0x000001d000037945 */ /* 0x000fd80003800200 */
[----:B------:R-:W-:Y:S05]  /*09f0*/  @P0 BRA `(.L_x_16) ;  /* 0x00000000006c0947 */ /* 0x000fea0003800000 */
[----:B------:R-:W0:Y:S01]  /*0a00*/  MUFU.RCP R0, R5 ;  /* 0x0000000500007308 */ /* 0x000e220000001000 */
[----:B------:R-:W-:Y:S01]  /*0a10*/  I2FP.F32.U32 R8, R23 ;  /* 0x0000001700087245 */ /* 0x000fe20000201000 */
[----:B------:R-:W-:Y:S06]  /*0a20*/  BSSY.RECONVERGENT B4, `(.L_x_17) ;  /* 0x000000b000047945 */ /* 0x000fec0003800200 */
[----:B------:R-:W2:Y:S01]  /*0a30*/  FCHK P0, R8, R5 ;  /* 0x0000000508007302 */ /* 0x000ea20000000000 */
[----:B01----:R-:W-:-:S04]  /*0a40*/  FFMA R7, -R5, R0, 1 ;  /* 0x3f80000005077423 */ /* 0x003fc80000000100 */
[----:B------:R-:W-:-:S04]  /*0a50*/  FFMA R0, R0, R7, R0 ;  /* 0x0000000700007223 */ /* 0x000fc80000000000 */
[----:B------:R-:W-:-:S04]  /*0a60*/  FFMA R6, R0, R8, RZ ;  /* 0x0000000800067223 */ /* 0x000fc800000000ff */
[----:B------:R-:W-:-:S04]  /*0a70*/  FFMA R7, -R5, R6, R8 ;  /* 0x0000000605077223 */ /* 0x000fc80000000108 */
[----:B------:R-:W-:Y:S01]  /*0a80*/  FFMA R0, R0, R7, R6 ;  /* 0x0000000700007223 */ /* 0x000fe20000000006 */
[----:B--2---:R-:W-:Y:S06]  /*0a90*/  @!P0 BRA `(.L_x_18) ;  /* 0x00000000000c8947 */ /* 0x004fec0003800000 */
[----:B------:R-:W-:Y:S02]  /*0aa0*/  MOV R0, R8 ;  /* 0x0000000800007202 */ /* 0x000fe40000000f00 */
[----:B------:R-:W-:-:S07]  /*0ab0*/  MOV R6, 0xad0 ;  /* 0x00000ad000067802 */ /* 0x000fce0000000f00 */
[----:B------:R-:W-:Y:S05]  /*0ac0*/  CALL.REL.NOINC `($__internal_2_$__cuda_sm3x_div_rn_noftz_f32_slowpath) ;  /* 0x0000000800507944 */ /* 0x000fea0003c00000 */
.L_x_18:
[----:B------:R-:W-:Y:S05]  /*0ad0*/  BSYNC.RECONVERGENT B4 ;  /* 0x0000000000047941 */ /* 0x000fea0003800200 */
.L_x_17:
        /* <DEDUP_REMOVED lines=13> */
.L_x_16:
[----:B------:R-:W-:Y:S05]  /*0bb0*/  BSYNC.RECONVERGENT B3 ;  /* 0x0000000000037941 */ /* 0x000fea0003800200 */
.L_x_15:
[----:B------:R-:W-:Y:S01]  /*0bc0*/  ISETP.GE.U32.AND P0, PT, R25, R4, PT ;  /* 0x000000041900720c */ /* 0x000fe20003f06070 */
[----:B------:R-:W-:-:S12]  /*0bd0*/  BSSY.RECONVERGENT B3, `(.L_x_19) ;  /* 0x000001d000037945 */ /* 0x000fd80003800200 */
[----:B------:R-:W-:Y:S05]  /*0be0*/  @P0 BRA `(.L_x_20) ;  /* 0x00000000006c0947 */ /* 0x000fea0003800000 */
[----:B------:R-:W0:Y:S01]  /*0bf0*/  MUFU.RCP R0, R5 ;  /* 0x0000000500007308 */ /* 0x000e220000001000 */
[----:B------:R-:W-:Y:S01]  /*0c00*/  I2FP.F32.U32 R8, R25 ;  /* 0x0000001900087245 */ /* 0x000fe20000201000 */
[----:B------:R-:W-:Y:S06]  /*0c10*/  BSSY.RECONVERGENT B4, `(.L_x_21) ;  /* 0x000000b000047945 */ /* 0x000fec0003800200 */
[----:B------:R-:W3:Y:S01]  /*0c20*/  FCHK P0, R8, R5 ;  /* 0x0000000508007302 */ /* 0x000ee20000000000 */
[----:B012---:R-:W-:-:S04]  /*0c30*/  FFMA R7, -R5, R0, 1 ;  /* 0x3f80000005077423 */ /* 0x007fc80000000100 */
[----:B------:R-:W-:-:S04]  /*0c40*/  FFMA R0, R0, R7, R0 ;  /* 0x0000000700007223 */ /* 0x000fc80000000000 */
[----:B------:R-:W-:-:S04]  /*0c50*/  FFMA R6, R0, R8, RZ ;  /* 0x0000000800067223 */ /* 0x000fc800000000ff */
[----:B------:R-:W-:-:S04]  /*0c60*/  FFMA R7, -R5, R6, R8 ;  /* 0x0000000605077223 */ /* 0x000fc80000000108 */
[----:B------:R-:W-:Y:S01]  /*0c70*/  FFMA R0, R0, R7, R6 ;  /* 0x0000000700007223 */ /* 0x000fe20000000006 */
[----:B---3--:R-:W-:Y:S06]  /*0c80*/  @!P0 BRA `(.L_x_22) ;  /* 0x00000000000c8947 */ /* 0x008fec0003800000 */
[----:B------:R-:W-:Y:S02]  /*0c90*/  MOV R0, R8 ;  /* 0x0000000800007202 */ /* 0x000fe40000000f00 */
[----:B------:R-:W-:-:S07]  /*0ca0*/  MOV R6, 0xcc0 ;  /* 0x00000cc000067802 */ /* 0x000fce0000000f00 */
[----:B------:R-:W-:Y:S05]  /*0cb0*/  CALL.REL.NOINC `($__internal_2_$__cuda_sm3x_div_rn_noftz_f32_slowpath) ;  /* 0x0000000400d47944 */ /* 0x000fea0003c00000 */
.L_x_22:
[----:B------:R-:W-:Y:S05]  /*0cc0*/  BSYNC.RECONVERGENT B4 ;  /* 0x0000000000047941 */ /* 0x000fea0003800200 */
.L_x_21:
        /* <DEDUP_REMOVED lines=13> */
.L_x_20:
[----:B------:R-:W-:Y:S05]  /*0da0*/  BSYNC.RECONVERGENT B3 ;  /* 0x0000000000037941 */ /* 0x000fea0003800200 */
.L_x_19:
[----:B------:R-:W-:Y:S01]  /*0db0*/  VIADD R22, R22, 0x4 ;  /* 0x0000000416167836 */ /* 0x000fe20000000000 */
[----:B0123--:R-:W-:Y:S01]  /*0dc0*/  MOV R7, UR9 ;  /* 0x0000000900077c02 */ /* 0x00ffe20008000f00 */
[----:B------:R-:W-:Y:S01]  /*0dd0*/  IMAD.U32 R8, RZ, RZ, UR9 ;  /* 0x00000009ff087e24 */ /* 0x000fe2000f8e00ff */
[----:B------:R-:W-:Y:S02]  /*0de0*/  MOV R0, UR9 ;  /* 0x0000000900007c02 */ /* 0x000fe40008000f00 */
[----:B------:R-:W-:Y:S01]  /*0df0*/  ISETP.NE.AND P0, PT, R22, RZ, PT ;  /* 0x000000ff1600720c */ /* 0x000fe20003f05270 */
[----:B------:R-:W-:Y:S01]  /*0e00*/  IMAD R25, R8, 0x4, R25 ;  /* 0x0000000408197824 */ /* 0x000fe200078e0219 */
[----:B------:R-:W-:Y:S02]  /*0e10*/  MOV R6, UR9 ;  /* 0x0000000900067c02 */ /* 0x000fe40008000f00 */
[----:B------:R-:W-:Y:S02]  /*0e20*/  MOV R12, UR9 ;  /* 0x00000009000c7c02 */ /* 0x000fe40008000f00 */
[----:B------:R-:W-:-:S02]  /*0e30*/  LEA R10, R7, R10, 0x2 ;  /* 0x0000000a070a7211 */ /* 0x000fc400078e10ff */
[----:B------:R-:W-:Y:S02]  /*0e40*/  LEA R13, R0, R13, 0x2 ;  /* 0x0000000d000d7211 */ /* 0x000fe400078e10ff */
[----:B------:R-:W-:Y:S02]  /*0e50*/  LEA R23, R6, R23, 0x2 ;  /* 0x0000001706177211 */ /* 0x000fe400078e10ff */
[----:B------:R-:W-:Y:S01]  /*0e60*/  LEA R19, R12, R19, 0x2 ;  /* 0x000000130c137211 */ /* 0x000fe200078e10ff */
[----:B------:R-:W-:Y:S06]  /*0e70*/  @P0 BRA `(.L_x_23) ;  /* 0xfffffff400dc0947 */ /* 0x000fec000383ffff */
.L_x_6:
[----:B------:R-:W-:Y:S05]  /*0e80*/  BSYNC.RECONVERGENT B2 ;  /* 0x0000000000027941 */ /* 0x000fea0003800200 */
.L_x_5:
[----:B------:R-:W-:-:S13]  /*0e90*/  ISETP.NE.AND P0, PT, R11, RZ, PT ;  /* 0x000000ff0b00720c */ /* 0x000fda0003f05270 */
[----:B------:R-:W-:Y:S05]  /*0ea0*/  @!P0 EXIT ;  /* 0x000000000000894d */ /* 0x000fea0003800000 */
[----:B------:R-:W1:Y:S01]  /*0eb0*/  LDCU.64 UR12, c[0x0][0x380] ;  /* 0x00007000ff0c77ac */ /* 0x000e620008000a00 */
[----:B0-----:R-:W-:Y:S02]  /*0ec0*/  IADD3 R9, PT, PT, R10, R9, RZ ;  /* 0x000000090a097210 */ /* 0x001fe40007ffe0ff */
[----:B------:R-:W-:-:S03]  /*0ed0*/  IADD3 R13, PT, PT, -R11, RZ, RZ ;  /* 0x000000ff0b0d7210 */ /* 0x000fc60007ffe1ff */
[----:B------:R-:W-:-:S03]  /*0ee0*/  IMAD.WIDE.U32 R14, R9, 0x8, R14 ;  /* 0x00000008090e7825 */ /* 0x000fc600078e000e */
[----:B-1----:R-:W-:-:S04]  /*0ef0*/  IADD3 R10, P0, PT, R14, UR12, RZ ;  /* 0x0000000c0e0a7c10 */ /* 0x002fc8000ff1e0ff */
[----:B------:R-:W-:-:S04]  /*0f00*/  IADD3 R10, P1, PT, R10, 0x18, RZ ;  /* 0x000000180a0a7810 */ /* 0x000fc80007f3e0ff */
[----:B------:R-:W-:-:S09]  /*0f10*/  IADD3.X R11, PT, PT, RZ, UR13, R15, P1, P0 ;  /* 0x0000000dff0b7c10 */ /* 0x000fd20008fe040f */
.L_x_28:
[----:B------:R-:W-:Y:S01]  /*0f20*/  ISETP.GE.U32.AND P0, PT, R9, R4, PT ;  /* 0x000000040900720c */ /* 0x000fe20003f06070 */
[----:B------:R-:W-:Y:S01]  /*0f30*/  VIADD R13, R13, 0x1 ;  /* 0x000000010d0d7836 */ /* 0x000fe20000000000 */
[----:B------:R-:W-:Y:S04]  /*0f40*/  BSSY.RECONVERGENT B2, `(.L_x_24) ;  /* 0x000001d000027945 */ /* 0x000fe80003800200 */
[----:B------:R-:W-:-:S07]  /*0f50*/  ISETP.NE.AND P2, PT, R13, RZ, PT ;  /* 0x000000ff0d00720c */ /* 0x000fce0003f45270 */
[----:B------:R-:W-:Y:S06]  /*0f60*/  @P0 BRA `(.L_x_25) ;  /* 0x0000000000680947 */ /* 0x000fec0003800000 */
        /* <DEDUP_REMOVED lines=10> */
[----:B------:R-:W-:Y:S02]  /*1010*/  MOV R0, R8 ;  /* 0x0000000800007202 */ /* 0x000fe40000000f00 */
[----:B------:R-:W-:-:S07]  /*1020*/  MOV R6, 0x1040 ;  /* 0x0000104000067802 */ /* 0x000fce0000000f00 */
[----:B------:R-:W-:Y:S05]  /*1030*/  CALL.REL.NOINC `($__internal_2_$__cuda_sm3x_div_rn_noftz_f32_slowpath) ;  /* 0x0000000000f47944 */ /* 0x000fea0003c00000 */
.L_x_27:
[----:B------:R-:W-:Y:S05]  /*1040*/  BSYNC.RECONVERGENT B3 ;  /* 0x0000000000037941 */ /* 0x000fea0003800200 */
.L_x_26:
        /* <DEDUP_REMOVED lines=8> */
[----:B------:R-:W-:-:S03]  /*10d0*/  FFMA R15, R15, UR5, R8 ;  /* 0x000000050f0f7c23 */ /* 0x000fc60008000008 */
[C---:B------:R-:W-:Y:S01]  /*10e0*/  FFMA R14, R0.reuse, UR6, R7 ;  /* 0x00000006000e7c23 */ /* 0x040fe20008000007 */
[----:B------:R-:W-:-:S05]  /*10f0*/  FFMA R15, R0, UR7, R15 ;  /* 0x00000007000f7c23 */ /* 0x000fca000800000f */
[----:B------:R0:W-:Y:S02]  /*1100*/  STG.E.64 desc[UR10][R10.64], R14 ;  /* 0x0000000e0a007986 */ /* 0x0001e4000c101b0a */
.L_x_25:
[----:B------:R-:W-:Y:S05]  /*1110*/  BSYNC.RECONVERGENT B2 ;  /* 0x0000000000027941 */ /* 0x000fea0003800200 */
.L_x_24:
[----:B------:R-:W-:Y:S02]  /*1120*/  MOV R7, UR9 ;  /* 0x0000000900077c02 */ /* 0x000fe40008000f00 */
[----:B------:R-:W-:-:S03]  /*1130*/  IADD3 R9, PT, PT, R9, UR9, RZ ;  /* 0x0000000909097c10 */ /* 0x000fc6000fffe0ff */
[----:B0-----:R-:W-:Y:S01]  /*1140*/  IMAD.WIDE.U32 R10, R7, 0x8, R10 ;  /* 0x00000008070a7825 */ /* 0x001fe200078e000a */
[----:B------:R-:W-:Y:S06]  /*1150*/  @P2 BRA `(.L_x_28) ;  /* 0xfffffffc00702947 */ /* 0x000fec000383ffff */
[----:B------:R-:W-:Y:S05]  /*1160*/  EXIT ;  /* 0x000000000000794d */ /* 0x000fea0003800000 */
        .weak           $__internal_0_$__cuda_sm20_div_u16
        .type           $__internal_0_$__cuda_sm20_div_u16,@function
        .size           $__internal_0_$__cuda_sm20_div_u16,($__internal_1_$__cuda_sm20_sqrt_rn_f32_slowpath - $__internal_0_$__cuda_sm20_div_u16)
$__internal_0_$__cuda_sm20_div_u16:
[----:B------:R-:W0:Y:S01]  /*1170*/  I2F.U16 R0, UR8 ;  /* 0x0000000800007d06 */ /* 0x000e220008101000 */
[----:B------:R-:W-:Y:S01]  /*1180*/  IMAD.MOV.U32 R6, RZ, RZ, 0x4b800000 ;  /* 0x4b800000ff067424 */ /* 0x000fe200078e00ff */
[C---:B0-----:R-:W-:Y:S02]  /*1190*/  FSETP.GEU.AND P1, PT, |R0|.reuse, 1.175494350822287508e-38, PT ;  /* 0x008000000000780b */ /* 0x041fe40003f2e200 */
[----:B------:R-:W-:Y:S02]  /*11a0*/  FSETP.GT.AND P0, PT, |R0|, 8.50705917302346158658e+37, PT ;  /* 0x7e8000000000780b */ /* 0x000fe40003f04200 */
[----:B------:R-:W-:-:S04]  /*11b0*/  FSEL R6, R6, 1, !P1 ;  /* 0x3f80000006067808 */ /* 0x000fc80004800000 */
[----:B------:R-:W-:Y:S02]  /*11c0*/  FSEL R7, R6, 0.25, !P0 ;  /* 0x3e80000006077808 */ /* 0x000fe40004000000 */
[----:B------:R-:W-:Y:S02]  /*11d0*/  ISETP.NE.U32.AND P0, PT, RZ, UR8, PT ;  /* 0x00000008ff007c0c */ /* 0x000fe4000bf05070 */
[----:B------:R-:W-:Y:S01]  /*11e0*/  MOV R6, R9 ;  /* 0x0000000900067202 */ /* 0x000fe20000000f00 */
[----:B------:R-:W-:Y:S01]  /*11f0*/  FMUL R8, R0, R7 ;  /* 0x0000000700087220 */ /* 0x000fe20000400000 */
[----:B------:R-:W-:-:S04]  /*1200*/  LOP3.LUT R0, R10, 0xffff, RZ, 0xc0, !PT ;  /* 0x0000ffff0a007812 */ /* 0x000fc800078ec0ff */
[----:B------:R-:W-:Y:S01]  /*1210*/  I2FP.F32.U32.RZ R0, R0 ;  /* 0x0000000000007245 */ /* 0x000fe2000020d000 */
[----:B------:R-:W0:Y:S02]  /*1220*/  MUFU.RCP R8, R8 ;  /* 0x0000000800087308 */ /* 0x000e240000001000 */
[----:B0-----:R-:W-:-:S05]  /*1230*/  FMUL R7, R7, R8 ;  /* 0x0000000807077220 */ /* 0x001fca0000400000 */
[----:B------:R-:W-:-:S05]  /*1240*/  IADD3 R7, PT, PT, R7, 0x2, RZ ;  /* 0x0000000207077810 */ /* 0x000fca0007ffe0ff */
[----:B------:R-:W-:Y:S01]  /*1250*/  FMUL.RZ R0, R0, R7 ;  /* 0x0000000700007220 */ /* 0x000fe2000040c000 */
[----:B------:R-:W-:-:S05]  /*1260*/  IMAD.MOV.U32 R7, RZ, RZ, 0x0 ;  /* 0x00000000ff077424 */ /* 0x000fca00078e00ff */
[----:B------:R-:W0:Y:S02]  /*1270*/  F2I.U32.TRUNC.NTZ R0, R0 ;  /* 0x0000000000007305 */ /* 0x000e24000020f000 */
[----:B0-----:R-:W-:Y:S02]  /*1280*/  LOP3.LUT R10, R0, 0xffff, RZ, 0xc0, !PT ;  /* 0x0000ffff000a7812 */ /* 0x001fe400078ec0ff */
[----:B------:R-:W-:Y:S01]  /*1290*/  @!P0 MOV R10, 0xffffffff ;  /* 0xffffffff000a8802 */ /* 0x000fe20000000f00 */
[----:B------:R-:W-:Y:S06]  /*12a0*/  RET.REL.NODEC R6 `(_Z18computeBezierLinesP10BezierLinei) ;  /* 0xffffffec06547950 */ /* 0x000fec0003c3ffff */
        .weak           $__internal_1_$__cuda_sm20_sqrt_rn_f32_slowpath
        .type           $__internal_1_$__cuda_sm20_sqrt_rn_f32_slowpath,@function
        .size           $__internal_1_$__cuda_sm20_sqrt_rn_f32_slowpath,($__internal_2_$__cuda_sm3x_div_rn_noftz_f32_slowpath - $__internal_1_$__cuda_sm20_sqrt_rn_f32_slowpath)
$__internal_1_$__cuda_sm20_sqrt_rn_f32_slowpath:
[----:B------:R-:W-:-:S13]  /*12b0*/  LOP3.LUT P0, RZ, R0, 0x7fffffff, RZ, 0xc0, !PT ;  /* 0x7fffffff00ff7812 */ /* 0x000fda000780c0ff */
[----:B------:R-:W-:Y:S01]  /*12c0*/  @!P0 MOV R4, R0 ;  /* 0x0000000000048202 */ /* 0x000fe20000000f00 */
[----:B------:R-:W-:Y:S06]  /*12d0*/  @!P0 BRA `(.L_x_29) ;  /* 0x0000000000448947 */ /* 0x000fec0003800000 */
[----:B------:R-:W-:-:S13]  /*12e0*/  FSETP.GEU.FTZ.AND P0, PT, R0, RZ, PT ;  /* 0x000000ff0000720b */ /* 0x000fda0003f1e000 */
[----:B------:R-:W-:Y:S01]  /*12f0*/  @!P0 MOV R4, 0x7fffffff ;  /* 0x7fffffff00048802 */ /* 0x000fe20000000f00 */
[----:B------:R-:W-:Y:S06]  /*1300*/  @!P0 BRA `(.L_x_29) ;  /* 0x0000000000388947 */ /* 0x000fec0003800000 */
[----:B------:R-:W-:-:S13]  /*1310*/  FSETP.GTU.FTZ.AND P0, PT, |R0|, +INF , PT ;  /* 0x7f8000000000780b */ /* 0x000fda0003f1c200 */
[----:B------:R-:W-:Y:S01]  /*1320*/  @P0 FADD.FTZ R4, R0, 1 ;  /* 0x3f80000000040421 */ /* 0x000fe20000010000 */
[----:B------:R-:W-:Y:S06]  /*1330*/  @P0 BRA `(.L_x_29) ;  /* 0x00000000002c0947 */ /* 0x000fec0003800000 */
[----:B------:R-:W-:-:S13]  /*1340*/  FSETP.NEU.FTZ.AND P0, PT, |R0|, +INF , PT ;  /* 0x7f8000000000780b */ /* 0x000fda0003f1d200 */
[----:B------:R-:W-:Y:S01]  /*1350*/  @!P0 MOV R4, R0 ;  /* 0x0000000000048202 */ /* 0x000fe20000000f00 */
[----:B------:R-:W-:Y:S06]  /*1360*/  @!P0 BRA `(.L_x_29) ;  /* 0x0000000000208947 */ /* 0x000fec0003800000 */
[----:B------:R-:W-:-:S04]  /*1370*/  FFMA R0, R0, 1.84467440737095516160e+19, RZ ;  /* 0x5f80000000007823 */ /* 0x000fc800000000ff */
[----:B------:R-:W0:Y:S02]  /*1380*/  MUFU.RSQ R7, R0 ;  /* 0x0000000000077308 */ /* 0x000e240000001400 */
[----:B0-----:R-:W-:Y:S01]  /*1390*/  FMUL.FTZ R9, R0, R7 ;  /* 0x0000000700097220 */ /* 0x001fe20000410000 */
[----:B------:R-:W-:-:S03]  /*13a0*/  FMUL.FTZ R7, R7, 0.5 ;  /* 0x3f00000007077820 */ /* 0x000fc60000410000 */
[----:B------:R-:W-:-:S04]  /*13b0*/  FADD.FTZ R4, -R9, -RZ ;  /* 0x800000ff09047221 */ /* 0x000fc80000010100 */
[----:B------:R-:W-:-:S04]  /*13c0*/  FFMA R4, R9, R4, R0 ;  /* 0x0000000409047223 */ /* 0x000fc80000000000 */
[----:B------:R-:W-:-:S04]  /*13d0*/  FFMA R4, R4, R7, R9 ;  /* 0x0000000704047223 */ /* 0x000fc80000000009 */
[----:B------:R-:W-:-:S07]  /*13e0*/  FMUL.FTZ R4, R4, 2.3283064365386962891e-10 ;  /* 0x2f80000004047820 */ /* 0x000fce0000410000 */
.L_x_29:
[----:B------:R-:W-:-:S04]  /*13f0*/  IMAD.MOV.U32 R7, RZ, RZ, 0x0 ;  /* 0x00000000ff077424 */ /* 0x000fc800078e00ff */
[----:B------:R-:W-:Y:S05]  /*1400*/  RET.REL.NODEC R6 `(_Z18computeBezierLinesP10BezierLinei) ;  /* 0xffffffe806fc7950 */ /* 0x000fea0003c3ffff */
        .weak           $__internal_2_$__cuda_sm3x_div_rn_noftz_f32_slowpath
        .type           $__internal_2_$__cuda_sm3x_div_rn_noftz_f32_slowpath,@function
        .size           $__internal_2_$__cuda_sm3x_div_rn_noftz_f32_slowpath,(.L_x_44 - $__internal_2_$__cuda_sm3x_div_rn_noftz_f32_slowpath)
$__internal_2_$__cuda_sm3x_div_rn_noftz_f32_slowpath:
[----:B------:R-:W-:Y:S01]  /*1410*/  SHF.R.U32.HI R7, RZ, 0x17, R5 ;  /* 0x00000017ff077819 */ /* 0x000fe20000011605 */
[----:B------:R-:W-:Y:S01]  /*1420*/  BSSY.RECONVERGENT B0, `(.L_x_30) ;  /* 0x0000063000007945 */ /* 0x000fe20003800200 */
[----:B------:R-:W-:Y:S02]  /*1430*/  SHF.R.U32.HI R12, RZ, 0x17, R0 ;  /* 0x00000017ff0c7819 */ /* 0x000fe40000011600 */
[----:B------:R-:W-:Y:S02]  /*1440*/  LOP3.LUT R7, R7, 0xff, RZ, 0xc0, !PT ;  /* 0x000000ff07077812 */ /* 0x000fe400078ec0ff */
[----:B------:R-:W-:Y:S02]  /*1450*/  LOP3.LUT R12, R12, 0xff, RZ, 0xc0, !PT ;  /* 0x000000ff0c0c7812 */ /* 0x000fe400078ec0ff */
[----:B------:R-:W-:Y:S02]  /*1460*/  IADD3 R18, PT, PT, R7, -0x1, RZ ;  /* 0xffffffff07127810 */ /* 0x000fe40007ffe0ff */
[----:B------:R-:W-:-:S02]  /*1470*/  IADD3 R20, PT, PT, R12, -0x1, RZ ;  /* 0xffffffff0c147810 */ /* 0x000fc40007ffe0ff */
[----:B------:R-:W-:Y:S02]  /*1480*/  ISETP.GT.U32.AND P0, PT, R18, 0xfd, PT ;  /* 0x000000fd1200780c */ /* 0x000fe40003f04070 */
[----:B------:R-:W-:Y:S02]  /*1490*/  MOV R21, R5 ;  /* 0x0000000500157202 */ /* 0x000fe40000000f00 */
[----:B------:R-:W-:-:S13]  /*14a0*/  ISETP.GT.U32.OR P0, PT, R20, 0xfd, P0 ;  /* 0x000000fd1400780c */ /* 0x000fda0000704470 */
[----:B------:R-:W-:Y:S01]  /*14b0*/  @!P0 IMAD.MOV.U32 R8, RZ, RZ, RZ ;  /* 0x000000ffff088224 */ /* 0x000fe200078e00ff */
[----:B------:R-:W-:Y:S06]  /*14c0*/  @!P0 BRA `(.L_x_31) ;  /* 0x00000000005c8947 */ /* 0x000fec0003800000 */
[----:B------:R-:W-:Y:S02]  /*14d0*/  FSETP.GTU.FTZ.AND P0, PT, |R0|, +INF , PT ;  /* 0x7f8000000000780b */ /* 0x000fe40003f1c200 */
[----:B------:R-:W-:-:S04]  /*14e0*/  FSETP.GTU.FTZ.AND P1, PT, |R5|, +INF , PT ;  /* 0x7f8000000500780b */ /* 0x000fc80003f3c200 */
[----:B------:R-:W-:-:S13]  /*14f0*/  PLOP3.LUT P0, PT, P0, P1, PT, 0xf8, 0x8f ;  /* 0x00000000008f781c */ /* 0x000fda0000703f70 */
[----:B------:R-:W-:Y:S05]  /*1500*/  @P0 BRA `(.L_x_32) ;  /* 0x00000004004c0947 */ /* 0x000fea0003800000 */
[----:B------:R-:W-:-:S13]  /*1510*/  LOP3.LUT P0, RZ, R21, 0x7fffffff, R0, 0xc8, !PT ;  /* 0x7fffffff15ff7812 */ /* 0x000fda000780c800 */
[----:B------:R-:W-:Y:S05]  /*1520*/  @!P0 BRA `(.L_x_33) ;  /* 0x00000004003c8947 */ /* 0x000fea0003800000 */
[C---:B------:R-:W-:Y:S02]  /*1530*/  FSETP.NEU.FTZ.AND P3, PT, |R0|.reuse, +INF , PT ;  /* 0x7f8000000000780b */ /* 0x040fe40003f7d200 */
[----:B------:R-:W-:Y:S02]  /*1540*/  FSETP.NEU.FTZ.AND P1, PT, |R5|, +INF , PT ;  /* 0x7f8000000500780b */ /* 0x000fe40003f3d200 */
[----:B------:R-:W-:-:S11]  /*1550*/  FSETP.NEU.FTZ.AND P0, PT, |R0|, +INF , PT ;  /* 0x7f8000000000780b */ /* 0x000fd60003f1d200 */
[----:B------:R-:W-:Y:S05]  /*1560*/  @!P1 BRA !P3, `(.L_x_33) ;  /* 0x00000004002c9947 */ /* 0x000fea0005800000 */
[----:B------:R-:W-:-:S04]  /*1570*/  LOP3.LUT P3, RZ, R0, 0x7fffffff, RZ, 0xc0, !PT ;  /* 0x7fffffff00ff7812 */ /* 0x000fc8000786c0ff */
[----:B------:R-:W-:-:S13]  /*1580*/  PLOP3.LUT P1, PT, P1, P3, PT, 0x2f, 0xf2 ;  /* 0x0000000000f2781c */ /* 0x000fda0000f26577 */
[----:B------:R-:W-:Y:S05]  /*1590*/  @P1 BRA `(.L_x_34) ;  /* 0x0000000400181947 */ /* 0x000fea0003800000 */
[----:B------:R-:W-:-:S04]  /*15a0*/  LOP3.LUT P1, RZ, R21, 0x7fffffff, RZ, 0xc0, !PT ;  /* 0x7fffffff15ff7812 */ /* 0x000fc8000782c0ff */
[----:B------:R-:W-:-:S13]  /*15b0*/  PLOP3.LUT P0, PT, P0, P1, PT, 0x2f, 0xf2 ;  /* 0x0000000000f2781c */ /* 0x000fda0000702577 */
[----:B------:R-:W-:Y:S05]  /*15c0*/  @P0 BRA `(.L_x_35) ;  /* 0x0000000400000947 */ /* 0x000fea0003800000 */
[----:B------:R-:W-:Y:S02]  /*15d0*/  ISETP.GE.AND P0, PT, R20, RZ, PT ;  /* 0x000000ff1400720c */ /* 0x000fe40003f06270 */
[----:B------:R-:W-:-:S11]  /*15e0*/  ISETP.GE.AND P1, PT, R18, RZ, PT ;  /* 0x000000ff1200720c */ /* 0x000fd60003f26270 */
[----:B------:R-:W-:Y:S01]  /*15f0*/  @P0 MOV R8, RZ ;  /* 0x000000ff00080202 */ /* 0x000fe20000000f00 */
[----:B------:R-:W-:Y:S01]  /*1600*/  @!P0 FFMA R0, R0, 1.84467440737095516160e+19, RZ ;  /* 0x5f80000000008823 */ /* 0x000fe200000000ff */
[----:B------:R-:W-:Y:S01]  /*1610*/  @!P0 MOV R8, 0xffffffc0 ;  /* 0xffffffc000088802 */ /* 0x000fe20000000f00 */
[----:B------:R-:W-:-:S03]  /*1620*/  @!P1 FFMA R21, R5, 1.84467440737095516160e+19, RZ ;  /* 0x5f80000005159823 */ /* 0x000fc600000000ff */
[----:B------:R-:W-:-:S07]  /*1630*/  @!P1 IADD3 R8, PT, PT, R8, 0x40, RZ ;  /* 0x0000004008089810 */ /* 0x000fce0007ffe0ff */
.L_x_31:
[----:B------:R-:W-:Y:S01]  /*1640*/  LEA R18, R7, 0xc0800000, 0x17 ;  /* 0xc080000007127811 */ /* 0x000fe200078eb8ff */
[----:B------:R-:W-:Y:S01]  /*1650*/  BSSY.RECONVERGENT B1, `(.L_x_36) ;  /* 0x0000036000017945 */ /* 0x000fe20003800200 */
[----:B------:R-:W-:-:S03]  /*1660*/  IADD3 R12, PT, PT, R12, -0x7f, RZ ;  /* 0xffffff810c0c7810 */ /* 0x000fc60007ffe0ff */
[----:B------:R-:W-:Y:S01]  /*1670*/  IMAD.IADD R24, R21, 0x1, -R18 ;  /* 0x0000000115187824 */ /* 0x000fe200078e0a12 */
[C---:B------:R-:W-:Y:S01]  /*1680*/  IADD3 R29, PT, PT, R12.reuse, 0x7f, -R7 ;  /* 0x0000007f0c1d7810 */ /* 0x040fe20007ffe807 */
[----:B------:R-:W-:Y:S02]  /*1690*/  IMAD R0, R12, -0x800000, R0 ;  /* 0xff8000000c007824 */ /* 0x000fe400078e0200 */
[----:B------:R-:W0:Y:S01]  /*16a0*/  MUFU.RCP R18, R24 ;  /* 0x0000001800127308 */ /* 0x000e220000001000 */
[----:B------:R-:W-:Y:S01]  /*16b0*/  FADD.FTZ R21, -R24, -RZ ;  /* 0x800000ff18157221 */ /* 0x000fe20000010100 */
[----:B------:R-:W-:-:S03]  /*16c0*/  IADD3 R29, PT, PT, R29, R8, RZ ;  /* 0x000000081d1d7210 */ /* 0x000fc60007ffe0ff */
[----:B0-----:R-:W-:-:S04]  /*16d0*/  FFMA R27, R18, R21, 1 ;  /* 0x3f800000121b7423 */ /* 0x001fc80000000015 */
[----:B------:R-:W-:-:S04]  /*16e0*/  FFMA R27, R18, R27, R18 ;  /* 0x0000001b121b7223 */ /* 0x000fc80000000012 */
[----:B------:R-:W-:-:S04]  /*16f0*/  FFMA R18, R0, R27, RZ ;  /* 0x0000001b00127223 */ /* 0x000fc800000000ff */
[----:B------:R-:W-:-:S04]  /*1700*/  FFMA R20, R21, R18, R0 ;  /* 0x0000001215147223 */ /* 0x000fc80000000000 */
[----:B------:R-:W-:-:S04]  /*1710*/  FFMA R20, R27, R20, R18 ;  /* 0x000000141b147223 */ /* 0x000fc80000000012 */
[----:B------:R-:W-:-:S04]  /*1720*/  FFMA R21, R21, R20, R0 ;  /* 0x0000001415157223 */ /* 0x000fc80000000000 */
[----:B------:R-:W-:-:S05]  /*1730*/  FFMA R0, R27, R21, R20 ;  /* 0x000000151b007223 */ /* 0x000fca0000000014 */
[----:B------:R-:W-:-:S04]  /*1740*/  SHF.R.U32.HI R7, RZ, 0x17, R0 ;  /* 0x00000017ff077819 */ /* 0x000fc80000011600 */
[----:B------:R-:W-:-:S04]  /*1750*/  LOP3.LUT R8, R7, 0xff, RZ, 0xc0, !PT ;  /* 0x000000ff07087812 */ /* 0x000fc800078ec0ff */
[----:B------:R-:W-:-:S04]  /*1760*/  IADD3 R7, PT, PT, R8, R29, RZ ;  /* 0x0000001d08077210 */ /* 0x000fc80007ffe0ff */
[----:B------:R-:W-:-:S04]  /*1770*/  IADD3 R8, PT, PT, R7, -0x1, RZ ;  /* 0xffffffff07087810 */ /* 0x000fc80007ffe0ff */
[----:B------:R-:W-:-:S13]  /*1780*/  ISETP.GE.U32.AND P0, PT, R8, 0xfe, PT ;  /* 0x000000fe0800780c */ /* 0x000fda0003f06070 */
[----:B------:R-:W-:Y:S05]  /*1790*/  @!P0 BRA `(.L_x_37) ;  /* 0x0000000000808947 */ /* 0x000fea0003800000 */
[----:B------:R-:W-:-:S13]  /*17a0*/  ISETP.GT.AND P0, PT, R7, 0xfe, PT ;  /* 0x000000fe0700780c */ /* 0x000fda0003f04270 */
[----:B------:R-:W-:Y:S05]  /*17b0*/  @P0 BRA `(.L_x_38) ;  /* 0x00000000006c0947 */ /* 0x000fea0003800000 */
[----:B------:R-:W-:-:S13]  /*17c0*/  ISETP.GE.AND P0, PT, R7, 0x1, PT ;  /* 0x000000010700780c */ /* 0x000fda0003f06270 */
[----:B------:R-:W-:Y:S05]  /*17d0*/  @P0 BRA `(.L_x_39) ;  /* 0x0000000000740947 */ /* 0x000fea0003800000 */
[----:B------:R-:W-:Y:S02]  /*17e0*/  ISETP.GE.AND P0, PT, R7, -0x18, PT ;  /* 0xffffffe80700780c */ /* 0x000fe40003f06270 */
[----:B------:R-:W-:-:S11]  /*17f0*/  LOP3.LUT R0, R0, 0x80000000, RZ, 0xc0, !PT ;  /* 0x8000000000007812 */ /* 0x000fd600078ec0ff */
[----:B------:R-:W-:Y:S05]  /*1800*/  @!P0 BRA `(.L_x_39) ;  /* 0x0000000000688947 */ /* 0x000fea0003800000 */
[CCC-:B------:R-:W-:Y:S01]  /*1810*/  FFMA.RZ R8, R27.reuse, R21.reuse, R20.reuse ;  /* 0x000000151b087223 */ /* 0x1c0fe2000000c014 */
[CCC-:B------:R-:W-:Y:S01]  /*1820*/  FFMA.RP R12, R27.reuse, R21.reuse, R20.reuse ;  /* 0x000000151b0c7223 */ /* 0x1c0fe20000008014 */
[----:B------:R-:W-:Y:S01]  /*1830*/  FFMA.RM R21, R27, R21, R20 ;  /* 0x000000151b157223 */ /* 0x000fe20000004014 */
[C---:B------:R-:W-:Y:S01]  /*1840*/  VIADD R18, R7.reuse, 0x20 ;  /* 0x0000002007127836 */ /* 0x040fe20000000000 */
[C---:B------:R-:W-:Y:S02]  /*1850*/  ISETP.NE.AND P3, PT, R7.reuse, RZ, PT ;  /* 0x000000ff0700720c */ /* 0x040fe40003f65270 */
[----:B------:R-:W-:Y:S02]  /*1860*/  LOP3.LUT R8, R8, 0x7fffff, RZ, 0xc0, !PT ;  /* 0x007fffff08087812 */ /* 0x000fe400078ec0ff */
[----:B------:R-:W-:Y:S02]  /*1870*/  ISETP.NE.AND P1, PT, R7, RZ, PT ;  /* 0x000000ff0700720c */ /* 0x000fe40003f25270 */
[----:B------:R-:W-:-:S02]  /*1880*/  LOP3.LUT R27, R8, 0x800000, RZ, 0xfc, !PT ;  /* 0x00800000081b7812 */ /* 0x000fc400078efcff */
[----:B------:R-:W-:Y:S02]  /*1890*/  IADD3 R7, PT, PT, -R7, RZ, RZ ;  /* 0x000000ff07077210 */ /* 0x000fe40007ffe1ff */
[----:B------:R-:W-:Y:S02]  /*18a0*/  SHF.L.U32 R18, R27, R18, RZ ;  /* 0x000000121b127219 */ /* 0x000fe400000006ff */
[----:B------:R-:W-:Y:S02]  /*18b0*/  FSETP.NEU.FTZ.AND P0, PT, R12, R21, PT ;  /* 0x000000150c00720b */ /* 0x000fe40003f1d000 */
[----:B------:R-:W-:Y:S02]  /*18c0*/  SEL R8, R7, RZ, P3 ;  /* 0x000000ff07087207 */ /* 0x000fe40001800000 */
[----:B------:R-:W-:Y:S02]  /*18d0*/  ISETP.NE.AND P1, PT, R18, RZ, P1 ;  /* 0x000000ff1200720c */ /* 0x000fe40000f25270 */
[----:B------:R-:W-:-:S02]  /*18e0*/  SHF.R.U32.HI R8, RZ, R8, R27 ;  /* 0x00000008ff087219 */ /* 0x000fc4000001161b */
[----:B------:R-:W-:Y:S02]  /*18f0*/  PLOP3.LUT P0, PT, P0, P1, PT, 0xf8, 0x8f ;  /* 0x00000000008f781c */ /* 0x000fe40000703f70 */
[----:B------:R-:W-:Y:S02]  /*1900*/  SHF.R.U32.HI R12, RZ, 0x1, R8 ;  /* 0x00000001ff0c7819 */ /* 0x000fe40000011608 */
[----:B------:R-:W-:-:S04]  /*1910*/  SEL R7, RZ, 0x1, !P0 ;  /* 0x00000001ff077807 */ /* 0x000fc80004000000 */
[----:B------:R-:W-:-:S04]  /*1920*/  LOP3.LUT R7, R7, 0x1, R12, 0xf8, !PT ;  /* 0x0000000107077812 */ /* 0x000fc800078ef80c */
[----:B------:R-:W-:-:S04]  /*1930*/  LOP3.LUT R7, R7, R8, RZ, 0xc0, !PT ;  /* 0x0000000807077212 */ /* 0x000fc800078ec0ff */
[----:B------:R-:W-:-:S04]  /*1940*/  IADD3 R7, PT, PT, R12, R7, RZ ;  /* 0x000000070c077210 */ /* 0x000fc80007ffe0ff */
[----:B------:R-:W-:Y:S01]  /*1950*/  LOP3.LUT R0, R7, R0, RZ, 0xfc, !PT ;  /* 0x0000000007007212 */ /* 0x000fe200078efcff */
[----:B------:R-:W-:Y:S06]  /*1960*/  BRA `(.L_x_39) ;  /* 0x0000000000107947 */ /* 0x000fec0003800000 */
.L_x_38:
[----:B------:R-:W-:-:S04]  /*1970*/  LOP3.LUT R0, R0, 0x80000000, RZ, 0xc0, !PT ;  /* 0x8000000000007812 */ /* 0x000fc800078ec0ff */
[----:B------:R-:W-:Y:S01]  /*1980*/  LOP3.LUT R0, R0, 0x7f800000, RZ, 0xfc, !PT ;  /* 0x7f80000000007812 */ /* 0x000fe200078efcff */
[----:B------:R-:W-:Y:S06]  /*1990*/  BRA `(.L_x_39) ;  /* 0x0000000000047947 */ /* 0x000fec0003800000 */
.L_x_37:
[----:B------:R-:W-:-:S07]  /*19a0*/  LEA R0, R29, R0, 0x17 ;  /* 0x000000001d007211 */ /* 0x000fce00078eb8ff */
.L_x_39:
[----:B------:R-:W-:Y:S05]  /*19b0*/  BSYNC.RECONVERGENT B1 ;  /* 0x0000000000017941 */ /* 0x000fea0003800200 */
.L_x_36:
[----:B------:R-:W-:Y:S05]  /*19c0*/  BRA `(.L_x_40) ;  /* 0x0000000000207947 */ /* 0x000fea0003800000 */
.L_x_35:
[----:B------:R-:W-:-:S04]  /*19d0*/  LOP3.LUT R0, R21, 0x80000000, R0, 0x48, !PT ;  /* 0x8000000015007812 */ /* 0x000fc800078e4800 */
[----:B------:R-:W-:Y:S01]  /*19e0*/  LOP3.LUT R0, R0, 0x7f800000, RZ, 0xfc, !PT ;  /* 0x7f80000000007812 */ /* 0x000fe200078efcff */
[----:B------:R-:W-:Y:S06]  /*19f0*/  BRA `(.L_x_40) ;  /* 0x0000000000147947 */ /* 0x000fec0003800000 */
.L_x_34:
[----:B------:R-:W-:Y:S01]  /*1a00*/  LOP3.LUT R0, R21, 0x80000000, R0, 0x48, !PT ;  /* 0x8000000015007812 */ /* 0x000fe200078e4800 */
[----:B------:R-:W-:Y:S06]  /*1a10*/  BRA `(.L_x_40) ;  /* 0x00000000000c7947 */ /* 0x000fec0003800000 */
.L_x_33:
[----:B------:R-:W0:Y:S01]  /*1a20*/  MUFU.RSQ R0, -QNAN ;  /* 0xffc0000000007908 */ /* 0x000e220000001400 */
[----:B------:R-:W-:Y:S05]  /*1a30*/  BRA `(.L_x_40) ;  /* 0x0000000000047947 */ /* 0x000fea0003800000 */
.L_x_32:
[----:B------:R-:W-:-:S07]  /*1a40*/  FADD.FTZ R0, R0, R5 ;  /* 0x0000000500007221 */ /* 0x000fce0000010000 */
.L_x_40:
[----:B------:R-:W-:Y:S05]  /*1a50*/  BSYNC.RECONVERGENT B0 ;  /* 0x0000000000007941 */ /* 0x000fea0003800200 */
.L_x_30:
[----:B------:R-:W-:-:S04]  /*1a60*/  HFMA2 R7, -RZ, RZ, 0, 0 ;  /* 0x00000000ff077431 */ /* 0x000fc800000001ff */
[----:B0-----:R-:W-:Y:S05]  /*1a70*/  RET.REL.NODEC R6 `(_Z18computeBezierLinesP10BezierLinei) ;  /* 0xffffffe406607950 */ /* 0x001fea0003c3ffff */
.L_x_41:
[----:B------:R-:W-:-:S00]  /*1a80*/  BRA `(.L_x_41) ;  /* 0xfffffffc00fc7947 */ /* 0x000fc0000383ffff */
[----:B------:R-:W-:-:S00]  /*1a90*/  NOP ;  /* 0x0000000000007918 */ /* 0x000fc00000000000 */
        /* <DEDUP_REMOVED lines=14> */
.L_x_44:


//--------------------- .nv.shared.reserved.0     --------------------------
	.section	.nv.shared.reserved.0,"aw",@nobits
	.weak		__nv_reservedSMEM_offset_0_alias
	.size		__nv_reservedSMEM_offset_0_alias, 0, 64
	.other		__nv_reservedSMEM_offset_0_alias,@"STO_CUDA_RESERVED_SHARED STV_DEFAULT"
__nv_reservedSMEM_offset_0_alias:
	.zero		0
	.zero		64


//--------------------- .nv.constant0._Z18computeBezierLinesP10BezierLinei --------------------------
	.section	.nv.constant0._Z18computeBezierLinesP10BezierLinei,"a",@progbits
	.sectionflags	@""
	.align	4
.nv.constant0._Z18computeBezierLinesP10BezierLinei:
	.zero		908


//--------------------- SYMBOLS --------------------------

	.type		.nv.reservedSmem.offset0,@object
	.size		.nv.reservedSmem.offset0,0x4
